//
// Generated by NVIDIA NVVM Compiler
//
// Compiler Build ID: CL-36424714
// Cuda compilation tools, release 13.0, V13.0.88
// Based on NVVM 20.0.0
//

.version 9.0
.target sm_100
.address_size 64

	// .globl	_Z15print_threadIdsv
.extern .func  (.param .b32 func_retval0) vprintf
(
	.param .b64 vprintf_param_0,
	.param .b64 vprintf_param_1
)
;
.global .align 1 .b8 $str[150] = {98, 108, 111, 99, 107, 73, 100, 120, 44, 120, 32, 58, 32, 37, 100, 44, 32, 98, 108, 111, 99, 107, 73, 100, 120, 46, 121, 32, 58, 32, 37, 100, 44, 32, 98, 108, 111, 99, 107, 73, 100, 120, 46, 122, 32, 58, 32, 37, 100, 44, 32, 98, 108, 111, 99, 107, 68, 105, 109, 46, 120, 32, 58, 32, 37, 100, 44, 32, 98, 108, 111, 99, 107, 68, 105, 109, 46, 121, 32, 58, 32, 37, 100, 44, 32, 98, 108, 111, 99, 107, 68, 105, 109, 46, 122, 32, 58, 32, 37, 100, 32, 103, 114, 105, 100, 68, 105, 109, 46, 120, 32, 58, 32, 37, 100, 44, 32, 103, 114, 105, 100, 68, 105, 109, 46, 121, 32, 58, 32, 37, 100, 44, 32, 103, 114, 105, 100, 68, 105, 109, 46, 122, 32, 58, 32, 37, 100, 32, 10};

.visible .entry _Z15print_threadIdsv()
{
	.local .align 8 .b8 	__local_depot0[40];
	.reg .b64 	%SP;
	.reg .b64 	%SPL;
	.reg .b32 	%r<12>;
	.reg .b64 	%rd<5>;

	mov.u64 	%SPL, __local_depot0;
	cvta.local.u64 	%SP, %SPL;
	add.u64 	%rd1, %SP, 0;
	add.u64 	%rd2, %SPL, 0;
	mov.u32 	%r1, %ctaid.x;
	mov.u32 	%r2, %ctaid.y;
	mov.u32 	%r3, %ctaid.z;
	mov.u32 	%r4, %ntid.x;
	mov.u32 	%r5, %ntid.y;
	mov.u32 	%r6, %ntid.z;
	mov.u32 	%r7, %nctaid.x;
	mov.u32 	%r8, %nctaid.y;
	mov.u32 	%r9, %nctaid.z;
	st.local.v2.u32 	[%rd2], {%r1, %r2};
	st.local.v2.u32 	[%rd2+8], {%r3, %r4};
	st.local.v2.u32 	[%rd2+16], {%r5, %r6};
	st.local.v2.u32 	[%rd2+24], {%r7, %r8};
	st.local.u32 	[%rd2+32], %r9;
	mov.u64 	%rd3, $str;
	cvta.global.u64 	%rd4, %rd3;
	{ // callseq 0, 0
	.param .b64 param0;
	st.param.b64 	[param0], %rd4;
	.param .b64 param1;
	st.param.b64 	[param1], %rd1;
	.param .b32 retval0;
	call.uni (retval0), 
	vprintf, 
	(
	param0, 
	param1
	);
	ld.param.b32 	%r10, [retval0];
	} // callseq 0
	ret;

}


// ===== COMPILED SASS (sm_100) =====

	.target	sm_100

	.elftype	@"ET_EXEC"


//--------------------- .note.nv.tkinfo           --------------------------
	.section	.note.nv.tkinfo,"",@"SHT_NOTE"
	.sectionflags	@"SHF_NOTE_NV_TKINFO"
	.tkinfo
        /*0018*/ 	.word	0x00000002
        /*0030*/ 	.string	""
        /*0030*/ 	.string	"ptxas"
        /*0030*/ 	.string	"Cuda compilation tools, release 13.0, V13.0.88"
        /*0030*/ 	.string	"Build cuda_13.0.r13.0/compiler.36424714_0"
        /*0030*/ 	.string	"-arch sm_100 -m 64 "



//--------------------- .note.nv.cuinfo           --------------------------
	.section	.note.nv.cuinfo,"",@"SHT_NOTE"
	.sectionflags	@"SHF_NOTE_NV_CUINFO"
        /*0018*/ 	.short	0x0002
        /*001a*/ 	.short	0x0064
        /*001c*/ 	.short	0x0082
	.zero		2


//--------------------- .nv.info                  --------------------------
	.section	.nv.info,"",@"SHT_CUDA_INFO"
	.align	4


	//----- nvinfo : EIATTR_REGCOUNT
	.align		4
        /*0000*/ 	.byte	0x04, 0x2f
        /*0002*/ 	.short	(.L_2 - .L_1)
	.align		4
.L_1:
        /*0004*/ 	.word	index@(_Z15print_threadIdsv)
        /*0008*/ 	.word	0x00000018


	//----- nvinfo : EIATTR_FRAME_SIZE
	.align		4
.L_2:
        /*000c*/ 	.byte	0x04, 0x11
        /*000e*/ 	.short	(.L_4 - .L_3)
	.align		4
.L_3:
        /*0010*/ 	.word	index@(_Z15print_threadIdsv)
        /*0014*/ 	.word	0x00000028


	//----- nvinfo : EIATTR_MIN_STACK_SIZE
	.align		4
.L_4:
        /*0018*/ 	.byte	0x04, 0x12
        /*001a*/ 	.short	(.L_6 - .L_5)
	.align		4
.L_5:
        /*001c*/ 	.word	index@(_Z15print_threadIdsv)
        /*0020*/ 	.word	0x00000028
.L_6:


//--------------------- .nv.compat                --------------------------
	.section	.nv.compat,"",@"SHT_CUDA_COMPAT_INFO"
	.align	4
        /*0000*/ 	.byte	0x02, 0x09, 0x00, 0x00, 0x02, 0x02, 0x01, 0x00, 0x02, 0x05, 0x05, 0x00, 0x03, 0x07, 0x01, 0x01
        /*0010*/ 	.byte	0x02, 0x03, 0x00, 0x00, 0x02, 0x06, 0x01, 0x00, 0x04, 0x0b, 0x08, 0x00, 0x09, 0x00, 0x00, 0x00
        /*0020*/ 	.byte	0x00, 0x00, 0x00, 0x00


//--------------------- .nv.info._Z15print_threadIdsv --------------------------
	.section	.nv.info._Z15print_threadIdsv,"",@"SHT_CUDA_INFO"
	.sectionflags	@""
	.align	4


	//----- nvinfo : EIATTR_CUDA_API_VERSION
	.align		4
        /*0000*/ 	.byte	0x04, 0x37
        /*0002*/ 	.short	(.L_8 - .L_7)
.L_7:
        /*0004*/ 	.word	0x00000082


	//----- nvinfo : EIATTR_SPARSE_MMA_MASK
	.align		4
.L_8:
        /*0008*/ 	.byte	0x03, 0x50
        /*000a*/ 	.short	0x0000


	//----- nvinfo : EIATTR_MAXREG_COUNT
	.align		4
        /*000c*/ 	.byte	0x03, 0x1b
        /*000e*/ 	.short	0x00ff


	//----- nvinfo : EIATTR_EXTERNS
	.align		4
        /*0010*/ 	.byte	0x04, 0x0f
        /*0012*/ 	.short	(.L_10 - .L_9)


	//   ....[0]....
	.align		4
.L_9:
        /*0014*/ 	.word	index@(vprintf)


	//----- nvinfo : EIATTR_MERCURY_ISA_VERSION
	.align		4
.L_10:
        /*0018*/ 	.byte	0x03, 0x5f
        /*001a*/ 	.short	0x0101


	//----- nvinfo : EIATTR_VRC_CTA_INIT_COUNT
	.align		4
        /*001c*/ 	.byte	0x02, 0x4a
	.zero		1
	.zero		1


	//----- nvinfo : EIATTR_SYSCALL_OFFSETS
	.align		4
        /*0020*/ 	.byte	0x04, 0x46
        /*0022*/ 	.short	(.L_12 - .L_11)


	//   ....[0]....
.L_11:
        /*0024*/ 	.word	0x000001a0


	//----- nvinfo : EIATTR_EXIT_INSTR_OFFSETS
	.align		4
.L_12:
        /*0028*/ 	.byte	0x04, 0x1c
        /*002a*/ 	.short	(.L_14 - .L_13)


	//   ....[0]....
.L_13:
        /*002c*/ 	.word	0x000001b0


	//----- nvinfo : EIATTR_SW_WAR
	.align		4
.L_14:
        /*0030*/ 	.byte	0x04, 0x36
        /*0032*/ 	.short	(.L_16 - .L_15)
.L_15:
        /*0034*/ 	.word	0x00000008
.L_16:


//--------------------- .nv.callgraph             --------------------------
	.section	.nv.callgraph,"",@"SHT_CUDA_CALLGRAPH"
	.align	4
	.sectionentsize	8
	.align		4
        /*0000*/ 	.word	0x00000000
	.align		4
        /*0004*/ 	.word	0xffffffff
	.align		4
        /*0008*/ 	.word	index@(_Z15print_threadIdsv)
	.align		4
        /*000c*/ 	.word	index@(vprintf)
	.align		4
        /*0010*/ 	.word	0x00000000
	.align		4
        /*0014*/ 	.word	0xfffffffe
	.align		4
        /*0018*/ 	.word	0x00000000
	.align		4
        /*001c*/ 	.word	0xfffffffd
	.align		4
        /*0020*/ 	.word	0x00000000
	.align		4
        /*0024*/ 	.word	0xfffffffc


//--------------------- .nv.constant4             --------------------------
	.section	.nv.constant4,"a",@progbits
	.align	8
	.align		8
.nv.constant4:
        /*0000*/ 	.dword	vprintf
	.align		8
        /*0008*/ 	.dword	$str


//--------------------- .text._Z15print_threadIdsv --------------------------
	.section	.text._Z15print_threadIdsv,"ax",@progbits
	.align	128
        .global         _Z15print_threadIdsv
        .type           _Z15print_threadIdsv,@function
        .size           _Z15print_threadIdsv,(.L_x_2 - _Z15print_threadIdsv)
        .other          _Z15print_threadIdsv,@"STO_CUDA_ENTRY STV_DEFAULT"
_Z15print_threadIdsv:
.text._Z15print_threadIdsv:
[----:B------:R-:W0:Y:S01]  /*0000*/  LDC R1, c[0x0][0x37c] ;  /* 0x0000df00ff017b82 */ /* 0x000e220000000800 */
[----:B------:R-:W1:Y:S01]  /*0010*/  S2R R8, SR_CTAID.X ;  /* 0x0000000000087919 */ /* 0x000e620000002500 */
[----:B------:R-:W2:Y:S06]  /*0020*/  LDCU UR5, c[0x0][0x2fc] ;  /* 0x00005f80ff0577ac */ /* 0x000eac0008000800 */
[----:B------:R-:W3:Y:S01]  /*0030*/  LDC R11, c[0x0][0x360] ;  /* 0x0000d800ff0b7b82 */ /* 0x000ee20000000800 */
[----:B0-----:R-:W-:Y:S01]  /*0040*/  VIADD R1, R1, 0xffffffd8 ;  /* 0xffffffd801017836 */ /* 0x001fe20000000000 */
[----:B------:R-:W1:Y:S01]  /*0050*/  S2R R9, SR_CTAID.Y ;  /* 0x0000000000097919 */ /* 0x000e620000002600 */
[----:B------:R-:W-:Y:S01]  /*0060*/  MOV R0, 0x0 ;  /* 0x0000000000007802 */ /* 0x000fe20000000f00 */
[----:B------:R-:W0:Y:S01]  /*0070*/  LDCU UR4, c[0x0][0x2f8] ;  /* 0x00005f00ff0477ac */ /* 0x000e220008000800 */
[----:B------:R-:W3:Y:S03]  /*0080*/  S2R R10, SR_CTAID.Z ;  /* 0x00000000000a7919 */ /* 0x000ee60000002700 */
[----:B------:R-:W4:Y:S01]  /*0090*/  LDC R12, c[0x0][0x364] ;  /* 0x0000d900ff0c7b82 */ /* 0x000f220000000800 */
[----:B------:R-:W5:Y:S07]  /*00a0*/  LDCU.64 UR6, c[0x4][0x8] ;  /* 0x01000100ff0677ac */ /* 0x000f6e0008000a00 */
[----:B------:R-:W4:Y:S01]  /*00b0*/  LDC R13, c[0x0][0x368] ;  /* 0x0000da00ff0d7b82 */ /* 0x000f220000000800 */
[----:B0-----:R-:W-:-:S07]  /*00c0*/  IADD3 R6, P0, PT, R1, UR4, RZ ;  /* 0x0000000401067c10 */ /* 0x001fce000ff1e0ff */
[----:B------:R-:W0:Y:S01]  /*00d0*/  LDC R14, c[0x0][0x370] ;  /* 0x0000dc00ff0e7b82 */ /* 0x000e220000000800 */
[----:B-----5:R-:W-:Y:S01]  /*00e0*/  IMAD.U32 R4, RZ, RZ, UR6 ;  /* 0x00000006ff047e24 */ /* 0x020fe2000f8e00ff */
[----:B------:R-:W-:Y:S01]  /*00f0*/  MOV R5, UR7 ;  /* 0x0000000700057c02 */ /* 0x000fe20008000f00 */
[----:B--2---:R-:W-:-:S05]  /*0100*/  IMAD.X R7, RZ, RZ, UR5, P0 ;  /* 0x00000005ff077e24 */ /* 0x004fca00080e06ff */
[----:B------:R-:W0:Y:S01]  /*0110*/  LDC R15, c[0x0][0x374] ;  /* 0x0000dd00ff0f7b82 */ /* 0x000e220000000800 */
[----:B-1----:R1:W-:Y:S04]  /*0120*/  STL.64 [R1], R8 ;  /* 0x0000000801007387 */ /* 0x0023e80000100a00 */
[----:B---3--:R1:W-:Y:S03]  /*0130*/  STL.64 [R1+0x8], R10 ;  /* 0x0000080a01007387 */ /* 0x0083e60000100a00 */
[----:B------:R-:W2:Y:S01]  /*0140*/  LDC R16, c[0x0][0x378] ;  /* 0x0000de00ff107b82 */ /* 0x000ea20000000800 */
[----:B----4-:R1:W-:Y:S07]  /*0150*/  STL.64 [R1+0x10], R12 ;  /* 0x0000100c01007387 */ /* 0x0103ee0000100a00 */
[----:B------:R1:W3:Y:S01]  /*0160*/  LDC.64 R2, c[0x4][R0] ;  /* 0x0100000000027b82 */ /* 0x0002e20000000a00 */
[----:B0-----:R1:W-:Y:S04]  /*0170*/  STL.64 [R1+0x18], R14 ;  /* 0x0000180e01007387 */ /* 0x0013e80000100a00 */
[----:B--2---:R1:W-:Y:S02]  /*0180*/  STL [R1+0x20], R16 ;  /* 0x0000201001007387 */ /* 0x0043e40000100800 */
[----:B------:R-:W-:-:S07]  /*0190*/  LEPC R20, `(.L_x_0) ;  /* 0x000000001014794e */ /* 0x000fce0000000000 */
[----:B-1-3--:R-:W-:Y:S05]  /*01a0*/  CALL.ABS.NOINC R2 ;  /* 0x0000000002007343 */ /* 0x00afea0003c00000 */
.L_x_0:
[----:B------:R-:W-:Y:S05]  /*01b0*/  EXIT ;  /* 0x000000000000794d */ /* 0x000fea0003800000 */
.L_x_1:
[----:B------:R-:W-:-:S00]  /*01c0*/  BRA `(.L_x_1) ;  /* 0xfffffffc00fc7947 */ /* 0x000fc0000383ffff */
[----:B------:R-:W-:-:S00]  /*01d0*/  NOP ;  /* 0x0000000000007918 */ /* 0x000fc00000000000 */
        /* <DEDUP_REMOVED lines=10> */
.L_x_2:


//--------------------- .nv.global.init           --------------------------
	.section	.nv.global.init,"aw",@progbits
.nv.global.init:
	.type		$str,@object
	.size		$str,(.L_0 - $str)
$str:
        /*0000*/ 	.byte	0x62, 0x6c, 0x6f, 0x63, 0x6b, 0x49, 0x64, 0x78, 0x2c, 0x78, 0x20, 0x3a, 0x20, 0x25, 0x64, 0x2c
        /* <DEDUP_REMOVED lines=8> */
        /*0090*/ 	.byte	0x20, 0x25, 0x64, 0x20, 0x0a, 0x00
.L_0:


//--------------------- .nv.shared.reserved.0     --------------------------
	.section	.nv.shared.reserved.0,"aw",@nobits
	.weak		__nv_reservedSMEM_offset_0_alias
	.size		__nv_reservedSMEM_offset_0_alias, 0, 64
	.other		__nv_reservedSMEM_offset_0_alias,@"STO_CUDA_RESERVED_SHARED STV_DEFAULT"
__nv_reservedSMEM_offset_0_alias:
	.zero		0
	.zero		64


//--------------------- .nv.constant0._Z15print_threadIdsv --------------------------
	.section	.nv.constant0._Z15print_threadIdsv,"a",@progbits
	.sectionflags	@""
	.align	4
.nv.constant0._Z15print_threadIdsv:
	.zero		896


//--------------------- SYMBOLS --------------------------

	.type		.nv.reservedSmem.offset0,@object
	.size		.nv.reservedSmem.offset0,0x4
	.type		vprintf,@function
